//
// Generated by NVIDIA NVVM Compiler
//
// Compiler Build ID: CL-36424714
// Cuda compilation tools, release 13.0, V13.0.88
// Based on NVVM 20.0.0
//

.version 9.0
.target sm_100
.address_size 64

	// .globl	_Z10abs_kerneliPfS_

.visible .entry _Z10abs_kerneliPfS_(
	.param .u32 _Z10abs_kerneliPfS__param_0,
	.param .u64 .ptr .align 1 _Z10abs_kerneliPfS__param_1,
	.param .u64 .ptr .align 1 _Z10abs_kerneliPfS__param_2
)
{
	.reg .pred 	%p<18>;
	.reg .b32 	%r<9>;
	.reg .b32 	%f<49>;
	.reg .b64 	%rd<8>;

	ld.param.u64 	%rd3, [_Z10abs_kerneliPfS__param_1];
	ld.param.u64 	%rd4, [_Z10abs_kerneliPfS__param_2];
	cvta.to.global.u64 	%rd5, %rd4;
	cvta.to.global.u64 	%rd6, %rd3;
	mov.u32 	%r4, %ctaid.x;
	mov.u32 	%r5, %ntid.x;
	mov.u32 	%r6, %tid.x;
	mad.lo.s32 	%r7, %r4, %r5, %r6;
	mul.wide.s32 	%rd7, %r7, 4;
	add.s64 	%rd1, %rd6, %rd7;
	add.s64 	%rd2, %rd5, %rd7;
	mov.b32 	%r8, 0;
$L__BB0_1:
	ld.global.f32 	%f1, [%rd1];
	setp.gt.f32 	%p1, %f1, 0f00000000;
	neg.f32 	%f2, %f1;
	selp.f32 	%f3, %f1, %f2, %p1;
	st.global.f32 	[%rd2], %f3;
	ld.global.f32 	%f4, [%rd1];
	setp.gt.f32 	%p2, %f4, 0f00000000;
	neg.f32 	%f5, %f4;
	selp.f32 	%f6, %f4, %f5, %p2;
	st.global.f32 	[%rd2], %f6;
	ld.global.f32 	%f7, [%rd1];
	setp.gt.f32 	%p3, %f7, 0f00000000;
	neg.f32 	%f8, %f7;
	selp.f32 	%f9, %f7, %f8, %p3;
	st.global.f32 	[%rd2], %f9;
	ld.global.f32 	%f10, [%rd1];
	setp.gt.f32 	%p4, %f10, 0f00000000;
	neg.f32 	%f11, %f10;
	selp.f32 	%f12, %f10, %f11, %p4;
	st.global.f32 	[%rd2], %f12;
	ld.global.f32 	%f13, [%rd1];
	setp.gt.f32 	%p5, %f13, 0f00000000;
	neg.f32 	%f14, %f13;
	selp.f32 	%f15, %f13, %f14, %p5;
	st.global.f32 	[%rd2], %f15;
	ld.global.f32 	%f16, [%rd1];
	setp.gt.f32 	%p6, %f16, 0f00000000;
	neg.f32 	%f17, %f16;
	selp.f32 	%f18, %f16, %f17, %p6;
	st.global.f32 	[%rd2], %f18;
	ld.global.f32 	%f19, [%rd1];
	setp.gt.f32 	%p7, %f19, 0f00000000;
	neg.f32 	%f20, %f19;
	selp.f32 	%f21, %f19, %f20, %p7;
	st.global.f32 	[%rd2], %f21;
	ld.global.f32 	%f22, [%rd1];
	setp.gt.f32 	%p8, %f22, 0f00000000;
	neg.f32 	%f23, %f22;
	selp.f32 	%f24, %f22, %f23, %p8;
	st.global.f32 	[%rd2], %f24;
	ld.global.f32 	%f25, [%rd1];
	setp.gt.f32 	%p9, %f25, 0f00000000;
	neg.f32 	%f26, %f25;
	selp.f32 	%f27, %f25, %f26, %p9;
	st.global.f32 	[%rd2], %f27;
	ld.global.f32 	%f28, [%rd1];
	setp.gt.f32 	%p10, %f28, 0f00000000;
	neg.f32 	%f29, %f28;
	selp.f32 	%f30, %f28, %f29, %p10;
	st.global.f32 	[%rd2], %f30;
	ld.global.f32 	%f31, [%rd1];
	setp.gt.f32 	%p11, %f31, 0f00000000;
	neg.f32 	%f32, %f31;
	selp.f32 	%f33, %f31, %f32, %p11;
	st.global.f32 	[%rd2], %f33;
	ld.global.f32 	%f34, [%rd1];
	setp.gt.f32 	%p12, %f34, 0f00000000;
	neg.f32 	%f35, %f34;
	selp.f32 	%f36, %f34, %f35, %p12;
	st.global.f32 	[%rd2], %f36;
	ld.global.f32 	%f37, [%rd1];
	setp.gt.f32 	%p13, %f37, 0f00000000;
	neg.f32 	%f38, %f37;
	selp.f32 	%f39, %f37, %f38, %p13;
	st.global.f32 	[%rd2], %f39;
	ld.global.f32 	%f40, [%rd1];
	setp.gt.f32 	%p14, %f40, 0f00000000;
	neg.f32 	%f41, %f40;
	selp.f32 	%f42, %f40, %f41, %p14;
	st.global.f32 	[%rd2], %f42;
	ld.global.f32 	%f43, [%rd1];
	setp.gt.f32 	%p15, %f43, 0f00000000;
	neg.f32 	%f44, %f43;
	selp.f32 	%f45, %f43, %f44, %p15;
	st.global.f32 	[%rd2], %f45;
	ld.global.f32 	%f46, [%rd1];
	setp.gt.f32 	%p16, %f46, 0f00000000;
	neg.f32 	%f47, %f46;
	selp.f32 	%f48, %f46, %f47, %p16;
	st.global.f32 	[%rd2], %f48;
	add.s32 	%r8, %r8, 16;
	setp.ne.s32 	%p17, %r8, 1000000;
	@%p17 bra 	$L__BB0_1;
	ret;

}


// ===== COMPILED SASS (sm_100) =====

	.target	sm_100

	.elftype	@"ET_EXEC"


//--------------------- .note.nv.tkinfo           --------------------------
	.section	.note.nv.tkinfo,"",@"SHT_NOTE"
	.sectionflags	@"SHF_NOTE_NV_TKINFO"
	.tkinfo
        /*0018*/ 	.word	0x00000002
        /*0030*/ 	.string	""
        /*0030*/ 	.string	"ptxas"
        /*0030*/ 	.string	"Cuda compilation tools, release 13.0, V13.0.88"
        /*0030*/ 	.string	"Build cuda_13.0.r13.0/compiler.36424714_0"
        /*0030*/ 	.string	"-arch sm_100 -m 64 "



//--------------------- .note.nv.cuinfo           --------------------------
	.section	.note.nv.cuinfo,"",@"SHT_NOTE"
	.sectionflags	@"SHF_NOTE_NV_CUINFO"
        /*0018*/ 	.short	0x0002
        /*001a*/ 	.short	0x0064
        /*001c*/ 	.short	0x0082
	.zero		2


//--------------------- .nv.info                  --------------------------
	.section	.nv.info,"",@"SHT_CUDA_INFO"
	.align	4


	//----- nvinfo : EIATTR_REGCOUNT
	.align		4
        /*0000*/ 	.byte	0x04, 0x2f
        /*0002*/ 	.short	(.L_1 - .L_0)
	.align		4
.L_0:
        /*0004*/ 	.word	index@(_Z10abs_kerneliPfS_)
        /*0008*/ 	.word	0x00000010


	//----- nvinfo : EIATTR_FRAME_SIZE
	.align		4
.L_1:
        /*000c*/ 	.byte	0x04, 0x11
        /*000e*/ 	.short	(.L_3 - .L_2)
	.align		4
.L_2:
        /*0010*/ 	.word	index@(_Z10abs_kerneliPfS_)
        /*0014*/ 	.word	0x00000000


	//----- nvinfo : EIATTR_MIN_STACK_SIZE
	.align		4
.L_3:
        /*0018*/ 	.byte	0x04, 0x12
        /*001a*/ 	.short	(.L_5 - .L_4)
	.align		4
.L_4:
        /*001c*/ 	.word	index@(_Z10abs_kerneliPfS_)
        /*0020*/ 	.word	0x00000000
.L_5:


//--------------------- .nv.compat                --------------------------
	.section	.nv.compat,"",@"SHT_CUDA_COMPAT_INFO"
	.align	4
        /*0000*/ 	.byte	0x02, 0x09, 0x00, 0x00, 0x02, 0x02, 0x01, 0x00, 0x02, 0x05, 0x05, 0x00, 0x03, 0x07, 0x01, 0x01
        /*0010*/ 	.byte	0x02, 0x03, 0x00, 0x00, 0x02, 0x06, 0x01, 0x00, 0x04, 0x0b, 0x08, 0x00, 0x09, 0x00, 0x00, 0x00
        /*0020*/ 	.byte	0x00, 0x00, 0x00, 0x00


//--------------------- .nv.info._Z10abs_kerneliPfS_ --------------------------
	.section	.nv.info._Z10abs_kerneliPfS_,"",@"SHT_CUDA_INFO"
	.sectionflags	@""
	.align	4


	//----- nvinfo : EIATTR_CUDA_API_VERSION
	.align		4
        /*0000*/ 	.byte	0x04, 0x37
        /*0002*/ 	.short	(.L_7 - .L_6)
.L_6:
        /*0004*/ 	.word	0x00000082


	//----- nvinfo : EIATTR_KPARAM_INFO
	.align		4
.L_7:
        /*0008*/ 	.byte	0x04, 0x17
        /*000a*/ 	.short	(.L_9 - .L_8)
.L_8:
        /*000c*/ 	.word	0x00000000
        /*0010*/ 	.short	0x0002
        /*0012*/ 	.short	0x0010
        /*0014*/ 	.byte	0x00, 0xf5, 0x21, 0x00


	//----- nvinfo : EIATTR_KPARAM_INFO
	.align		4
.L_9:
        /*0018*/ 	.byte	0x04, 0x17
        /*001a*/ 	.short	(.L_11 - .L_10)
.L_10:
        /*001c*/ 	.word	0x00000000
        /*0020*/ 	.short	0x0001
        /*0022*/ 	.short	0x0008
        /*0024*/ 	.byte	0x00, 0xf5, 0x21, 0x00


	//----- nvinfo : EIATTR_KPARAM_INFO
	.align		4
.L_11:
        /*0028*/ 	.byte	0x04, 0x17
        /*002a*/ 	.short	(.L_13 - .L_12)
.L_12:
        /*002c*/ 	.word	0x00000000
        /*0030*/ 	.short	0x0000
        /*0032*/ 	.short	0x0000
        /*0034*/ 	.byte	0x00, 0xf0, 0x11, 0x00


	//----- nvinfo : EIATTR_SPARSE_MMA_MASK
	.align		4
.L_13:
        /*0038*/ 	.byte	0x03, 0x50
        /*003a*/ 	.short	0x0000


	//----- nvinfo : EIATTR_MAXREG_COUNT
	.align		4
        /*003c*/ 	.byte	0x03, 0x1b
        /*003e*/ 	.short	0x00ff


	//----- nvinfo : EIATTR_MERCURY_ISA_VERSION
	.align		4
        /*0040*/ 	.byte	0x03, 0x5f
        /*0042*/ 	.short	0x0101


	//----- nvinfo : EIATTR_VRC_CTA_INIT_COUNT
	.align		4
        /*0044*/ 	.byte	0x02, 0x4a
	.zero		1
	.zero		1


	//----- nvinfo : EIATTR_EXIT_INSTR_OFFSETS
	.align		4
        /*0048*/ 	.byte	0x04, 0x1c
        /*004a*/ 	.short	(.L_15 - .L_14)


	//   ....[0]....
.L_14:
        /*004c*/ 	.word	0x000014e0


	//----- nvinfo : EIATTR_CBANK_PARAM_SIZE
	.align		4
.L_15:
        /*0050*/ 	.byte	0x03, 0x19
        /*0052*/ 	.short	0x0018


	//----- nvinfo : EIATTR_PARAM_CBANK
	.align		4
        /*0054*/ 	.byte	0x04, 0x0a
        /*0056*/ 	.short	(.L_17 - .L_16)
	.align		4
.L_16:
        /*0058*/ 	.word	index@(.nv.constant0._Z10abs_kerneliPfS_)
        /*005c*/ 	.short	0x0380
        /*005e*/ 	.short	0x0018


	//----- nvinfo : EIATTR_SW_WAR
	.align		4
.L_17:
        /*0060*/ 	.byte	0x04, 0x36
        /*0062*/ 	.short	(.L_19 - .L_18)
.L_18:
        /*0064*/ 	.word	0x00000008
.L_19:


//--------------------- .nv.callgraph             --------------------------
	.section	.nv.callgraph,"",@"SHT_CUDA_CALLGRAPH"
	.align	4
	.sectionentsize	8
	.align		4
        /*0000*/ 	.word	0x00000000
	.align		4
        /*0004*/ 	.word	0xffffffff
	.align		4
        /*0008*/ 	.word	0x00000000
	.align		4
        /*000c*/ 	.word	0xfffffffe
	.align		4
        /*0010*/ 	.word	0x00000000
	.align		4
        /*0014*/ 	.word	0xfffffffd
	.align		4
        /*0018*/ 	.word	0x00000000
	.align		4
        /*001c*/ 	.word	0xfffffffc


//--------------------- .text._Z10abs_kerneliPfS_ --------------------------
	.section	.text._Z10abs_kerneliPfS_,"ax",@progbits
	.align	128
        .global         _Z10abs_kerneliPfS_
        .type           _Z10abs_kerneliPfS_,@function
        .size           _Z10abs_kerneliPfS_,(.L_x_2 - _Z10abs_kerneliPfS_)
        .other          _Z10abs_kerneliPfS_,@"STO_CUDA_ENTRY STV_DEFAULT"
_Z10abs_kerneliPfS_:
.text._Z10abs_kerneliPfS_:
[----:B------:R-:W-:Y:S01]  /*0000*/  LDC R1, c[0x0][0x37c] ;  /* 0x0000df00ff017b82 */ /* 0x000fe20000000800 */
[----:B------:R-:W0:Y:S07]  /*0010*/  S2R R0, SR_TID.X ;  /* 0x0000000000007919 */ /* 0x000e2e0000002100 */
[----:B------:R-:W0:Y:S01]  /*0020*/  S2UR UR4, SR_CTAID.X ;  /* 0x00000000000479c3 */ /* 0x000e220000002500 */
[----:B------:R-:W1:Y:S07]  /*0030*/  LDCU.64 UR6, c[0x0][0x358] ;  /* 0x00006b00ff0677ac */ /* 0x000e6e0008000a00 */
[----:B------:R-:W0:Y:S08]  /*0040*/  LDC R7, c[0x0][0x360] ;  /* 0x0000d800ff077b82 */ /* 0x000e300000000800 */
[----:B------:R-:W2:Y:S08]  /*0050*/  LDC.64 R2, c[0x0][0x388] ;  /* 0x0000e200ff027b82 */ /* 0x000eb00000000a00 */
[----:B------:R-:W3:Y:S01]  /*0060*/  LDC.64 R4, c[0x0][0x390] ;  /* 0x0000e400ff047b82 */ /* 0x000ee20000000a00 */
[----:B0-----:R-:W-:Y:S01]  /*0070*/  IMAD R7, R7, UR4, R0 ;  /* 0x0000000407077c24 */ /* 0x001fe2000f8e0200 */
[----:B------:R-:W-:-:S03]  /*0080*/  UMOV UR4, URZ ;  /* 0x000000ff00047c82 */ /* 0x000fc60008000000 */
[----:B--2---:R-:W-:-:S04]  /*0090*/  IMAD.WIDE R2, R7, 0x4, R2 ;  /* 0x0000000407027825 */ /* 0x004fc800078e0202 */
[----:B-1-3--:R-:W-:-:S07]  /*00a0*/  IMAD.WIDE R4, R7, 0x4, R4 ;  /* 0x0000000407047825 */ /* 0x00afce00078e0204 */
.L_x_0:
[----:B------:R-:W2:Y:S02]  /*00b0*/  LDG.E R0, desc[UR6][R2.64] ;  /* 0x0000000602007981 */ /* 0x000ea4000c1e1900 */
[----:B--2---:R-:W-:-:S04]  /*00c0*/  FSETP.GT.AND P0, PT, R0, RZ, PT ;  /* 0x000000ff0000720b */ /* 0x004fc80003f04000 */
[----:B-1----:R-:W-:-:S05]  /*00d0*/  FSEL R7, R0, -R0, P0 ;  /* 0x8000000000077208 */ /* 0x002fca0000000000 */
[----:B------:R0:W-:Y:S04]  /*00e0*/  STG.E desc[UR6][R4.64], R7 ;  /* 0x0000000704007986 */ /* 0x0001e8000c101906 */
[----:B------:R-:W2:Y:S02]  /*00f0*/  LDG.E R0, desc[UR6][R2.64] ;  /* 0x0000000602007981 */ /* 0x000ea4000c1e1900 */
[----:B--2---:R-:W-:-:S04]  /*0100*/  FSETP.GT.AND P0, PT, R0, RZ, PT ;  /* 0x000000ff0000720b */ /* 0x004fc80003f04000 */
[----:B------:R-:W-:-:S05]  /*0110*/  FSEL R9, R0, -R0, P0 ;  /* 0x8000000000097208 */ /* 0x000fca0000000000 */
[----:B------:R1:W-:Y:S04]  /*0120*/  STG.E desc[UR6][R4.64], R9 ;  /* 0x0000000904007986 */ /* 0x0003e8000c101906 */
[----:B------:R-:W2:Y:S02]  /*0130*/  LDG.E R0, desc[UR6][R2.64] ;  /* 0x0000000602007981 */ /* 0x000ea4000c1e1900 */
[----:B--2---:R-:W-:-:S04]  /*0140*/  FSETP.GT.AND P0, PT, R0, RZ, PT ;  /* 0x000000ff0000720b */ /* 0x004fc80003f04000 */
[----:B------:R-:W-:-:S05]  /*0150*/  FSEL R11, R0, -R0, P0 ;  /* 0x80000000000b7208 */ /* 0x000fca0000000000 */
[----:B------:R2:W-:Y:S04]  /*0160*/  STG.E desc[UR6][R4.64], R11 ;  /* 0x0000000b04007986 */ /* 0x0005e8000c101906 */
[----:B------:R-:W3:Y:S02]  /*0170*/  LDG.E R0, desc[UR6][R2.64] ;  /* 0x0000000602007981 */ /* 0x000ee4000c1e1900 */
[----:B---3--:R-:W-:-:S04]  /*0180*/  FSETP.GT.AND P0, PT, R0, RZ, PT ;  /* 0x000000ff0000720b */ /* 0x008fc80003f04000 */
[----:B0-----:R-:W-:-:S05]  /*0190*/  FSEL R7, R0, -R0, P0 ;  /* 0x8000000000077208 */ /* 0x001fca0000000000 */
[----:B------:R0:W-:Y:S04]  /*01a0*/  STG.E desc[UR6][R4.64], R7 ;  /* 0x0000000704007986 */ /* 0x0001e8000c101906 */
[----:B------:R-:W3:Y:S02]  /*01b0*/  LDG.E R0, desc[UR6][R2.64] ;  /* 0x0000000602007981 */ /* 0x000ee4000c1e1900 */
[----:B---3--:R-:W-:-:S04]  /*01c0*/  FSETP.GT.AND P0, PT, R0, RZ, PT ;  /* 0x000000ff0000720b */ /* 0x008fc80003f04000 */
[----:B-1----:R-:W-:-:S05]  /*01d0*/  FSEL R9, R0, -R0, P0 ;  /* 0x8000000000097208 */ /* 0x002fca0000000000 */
[----:B------:R1:W-:Y:S04]  /*01e0*/  STG.E desc[UR6][R4.64], R9 ;  /* 0x0000000904007986 */ /* 0x0003e8000c101906 */
[----:B------:R-:W3:Y:S02]  /*01f0*/  LDG.E R0, desc[UR6][R2.64] ;  /* 0x0000000602007981 */ /* 0x000ee4000c1e1900 */
[----:B---3--:R-:W-:-:S04]  /*0200*/  FSETP.GT.AND P0, PT, R0, RZ, PT ;  /* 0x000000ff0000720b */ /* 0x008fc80003f04000 */
[----:B--2---:R-:W-:-:S05]  /*0210*/  FSEL R11, R0, -R0, P0 ;  /* 0x80000000000b7208 */ /* 0x004fca0000000000 */
        /* <DEDUP_REMOVED lines=231> */
[----:B------:R-:W-:-:S05]  /*1090*/  FSEL R13, R0, -R0, P0 ;  /* 0x80000000000d7208 */ /* 0x000fca0000000000 */
[----:B------:R-:W-:Y:S04]  /*10a0*/  STG.E desc[UR6][R4.64], R13 ;  /* 0x0000000d04007986 */ /* 0x000fe8000c101906 */
        /* <DEDUP_REMOVED lines=60> */
[----:B------:R-:W2:Y:S01]  /*1470*/  LDG.E R0, desc[UR6][R2.64] ;  /* 0x0000000602007981 */ /* 0x000ea2000c1e1900 */
[----:B------:R-:W-:-:S04]  /*1480*/  UIADD3 UR4, UPT, UPT, UR4, 0x50, URZ ;  /* 0x0000005004047890 */ /* 0x000fc8000fffe0ff */
[----:B------:R-:W-:Y:S01]  /*1490*/  UISETP.NE.AND UP0, UPT, UR4, 0xf4240, UPT ;  /* 0x000f42400400788c */ /* 0x000fe2000bf05270 */
[----:B--2---:R-:W-:-:S04]  /*14a0*/  FSETP.GT.AND P0, PT, R0, RZ, PT ;  /* 0x000000ff0000720b */ /* 0x004fc80003f04000 */
[----:B0-----:R-:W-:-:S05]  /*14b0*/  FSEL R7, R0, -R0, P0 ;  /* 0x8000000000077208 */ /* 0x001fca0000000000 */
[----:B------:R1:W-:Y:S01]  /*14c0*/  STG.E desc[UR6][R4.64], R7 ;  /* 0x0000000704007986 */ /* 0x0003e2000c101906 */
[----:B------:R-:W-:Y:S05]  /*14d0*/  BRA.U UP0, `(.L_x_0) ;  /* 0xffffffe900f47547 */ /* 0x000fea000b83ffff */
[----:B------:R-:W-:Y:S05]  /*14e0*/  EXIT ;  /* 0x000000000000794d */ /* 0x000fea0003800000 */
.L_x_1:
[----:B------:R-:W-:-:S00]  /*14f0*/  BRA `(.L_x_1) ;  /* 0xfffffffc00fc7947 */ /* 0x000fc0000383ffff */
[----:B------:R-:W-:-:S00]  /*1500*/  NOP ;  /* 0x0000000000007918 */ /* 0x000fc00000000000 */
[----:B------:R-:W-:-:S00]  /*1510*/  NOP ;  /* 0x0000000000007918 */ /* 0x000fc00000000000 */
[----:B------:R-:W-:-:S00]  /*1520*/  NOP ;  /* 0x0000000000007918 */ /* 0x000fc00000000000 */
[----:B------:R-:W-:-:S00]  /*1530*/  NOP ;  /* 0x0000000000007918 */ /* 0x000fc00000000000 */
[----:B------:R-:W-:-:S00]  /*1540*/  NOP ;  /* 0x0000000000007918 */ /* 0x000fc00000000000 */
[----:B------:R-:W-:-:S00]  /*1550*/  NOP ;  /* 0x0000000000007918 */ /* 0x000fc00000000000 */
[----:B------:R-:W-:-:S00]  /*1560*/  NOP ;  /* 0x0000000000007918 */ /* 0x000fc00000000000 */
[----:B------:R-:W-:-:S00]  /*1570*/  NOP ;  /* 0x0000000000007918 */ /* 0x000fc00000000000 */
.L_x_2:


//--------------------- .nv.shared.reserved.0     --------------------------
	.section	.nv.shared.reserved.0,"aw",@nobits
	.weak		__nv_reservedSMEM_offset_0_alias
	.size		__nv_reservedSMEM_offset_0_alias, 0, 64
	.other		__nv_reservedSMEM_offset_0_alias,@"STO_CUDA_RESERVED_SHARED STV_DEFAULT"
__nv_reservedSMEM_offset_0_alias:
	.zero		0
	.zero		64


//--------------------- .nv.constant0._Z10abs_kerneliPfS_ --------------------------
	.section	.nv.constant0._Z10abs_kerneliPfS_,"a",@progbits
	.sectionflags	@""
	.align	4
.nv.constant0._Z10abs_kerneliPfS_:
	.zero		920


//--------------------- SYMBOLS --------------------------

	.type		.nv.reservedSmem.offset0,@object
	.size		.nv.reservedSmem.offset0,0x4
